//
// Generated by NVIDIA NVVM Compiler
//
// Compiler Build ID: CL-36424714
// Cuda compilation tools, release 13.0, V13.0.88
// Based on NVVM 20.0.0
//

.version 9.0
.target sm_100
.address_size 64

	// .globl	_Z10bfs_kernel8CSRGraphPjS0_j

.visible .entry _Z10bfs_kernel8CSRGraphPjS0_j(
	.param .align 8 .b8 _Z10bfs_kernel8CSRGraphPjS0_j_param_0[24],
	.param .u64 .ptr .align 1 _Z10bfs_kernel8CSRGraphPjS0_j_param_1,
	.param .u64 .ptr .align 1 _Z10bfs_kernel8CSRGraphPjS0_j_param_2,
	.param .u32 _Z10bfs_kernel8CSRGraphPjS0_j_param_3
)
{
	.reg .pred 	%p<6>;
	.reg .b32 	%r<22>;
	.reg .b64 	%rd<17>;

	ld.param.u64 	%rd2, [_Z10bfs_kernel8CSRGraphPjS0_j_param_0+8];
	ld.param.u64 	%rd3, [_Z10bfs_kernel8CSRGraphPjS0_j_param_0+16];
	ld.param.u32 	%r10, [_Z10bfs_kernel8CSRGraphPjS0_j_param_0];
	ld.param.u64 	%rd9, [_Z10bfs_kernel8CSRGraphPjS0_j_param_1];
	ld.param.u64 	%rd8, [_Z10bfs_kernel8CSRGraphPjS0_j_param_2];
	ld.param.u32 	%r9, [_Z10bfs_kernel8CSRGraphPjS0_j_param_3];
	cvta.to.global.u64 	%rd1, %rd9;
	mov.u32 	%r11, %ctaid.x;
	mov.u32 	%r12, %ntid.x;
	mov.u32 	%r13, %tid.x;
	mad.lo.s32 	%r1, %r11, %r12, %r13;
	setp.ge.u32 	%p1, %r1, %r10;
	@%p1 bra 	$L__BB0_7;
	mul.wide.u32 	%rd10, %r1, 4;
	add.s64 	%rd11, %rd1, %rd10;
	ld.global.u32 	%r14, [%rd11];
	add.s32 	%r15, %r9, -1;
	setp.ne.s32 	%p2, %r14, %r15;
	@%p2 bra 	$L__BB0_7;
	cvta.to.global.u64 	%rd12, %rd2;
	add.s64 	%rd4, %rd12, %rd10;
	ld.global.u32 	%r20, [%rd4];
	ld.global.u32 	%r21, [%rd4+4];
	setp.ge.u32 	%p3, %r20, %r21;
	@%p3 bra 	$L__BB0_7;
	cvta.to.global.u64 	%rd5, %rd3;
	cvta.to.global.u64 	%rd6, %rd8;
$L__BB0_4:
	mul.wide.u32 	%rd14, %r20, 4;
	add.s64 	%rd15, %rd5, %rd14;
	ld.global.u32 	%r16, [%rd15];
	mul.wide.u32 	%rd16, %r16, 4;
	add.s64 	%rd7, %rd1, %rd16;
	ld.global.u32 	%r17, [%rd7];
	setp.ne.s32 	%p4, %r17, -1;
	@%p4 bra 	$L__BB0_6;
	st.global.u32 	[%rd7], %r9;
	mov.b32 	%r18, 1;
	st.global.u32 	[%rd6], %r18;
	ld.global.u32 	%r21, [%rd4+4];
$L__BB0_6:
	add.s32 	%r20, %r20, 1;
	setp.lt.u32 	%p5, %r20, %r21;
	@%p5 bra 	$L__BB0_4;
$L__BB0_7:
	ret;

}
	// .globl	_Z11bfs_kernel_8CSCGraphPjS0_j
.visible .entry _Z11bfs_kernel_8CSCGraphPjS0_j(
	.param .align 8 .b8 _Z11bfs_kernel_8CSCGraphPjS0_j_param_0[24],
	.param .u64 .ptr .align 1 _Z11bfs_kernel_8CSCGraphPjS0_j_param_1,
	.param .u64 .ptr .align 1 _Z11bfs_kernel_8CSCGraphPjS0_j_param_2,
	.param .u32 _Z11bfs_kernel_8CSCGraphPjS0_j_param_3
)
{
	.reg .pred 	%p<6>;
	.reg .b32 	%r<17>;
	.reg .b64 	%rd<17>;

	ld.param.u64 	%rd2, [_Z11bfs_kernel_8CSCGraphPjS0_j_param_0+8];
	ld.param.u64 	%rd3, [_Z11bfs_kernel_8CSCGraphPjS0_j_param_0+16];
	ld.param.u32 	%r8, [_Z11bfs_kernel_8CSCGraphPjS0_j_param_0];
	ld.param.u64 	%rd7, [_Z11bfs_kernel_8CSCGraphPjS0_j_param_1];
	ld.param.u64 	%rd6, [_Z11bfs_kernel_8CSCGraphPjS0_j_param_2];
	ld.param.u32 	%r7, [_Z11bfs_kernel_8CSCGraphPjS0_j_param_3];
	cvta.to.global.u64 	%rd1, %rd7;
	mov.u32 	%r9, %ctaid.x;
	mov.u32 	%r10, %ntid.x;
	mov.u32 	%r11, %tid.x;
	mad.lo.s32 	%r1, %r9, %r10, %r11;
	setp.ge.u32 	%p1, %r1, %r8;
	@%p1 bra 	$L__BB1_7;
	mul.wide.u32 	%rd8, %r1, 4;
	add.s64 	%rd4, %rd1, %rd8;
	ld.global.u32 	%r12, [%rd4];
	setp.ne.s32 	%p2, %r12, -1;
	@%p2 bra 	$L__BB1_7;
	cvta.to.global.u64 	%rd9, %rd3;
	add.s64 	%rd11, %rd9, %rd8;
	ld.global.u32 	%r16, [%rd11];
	ld.global.u32 	%r3, [%rd11+4];
	setp.ge.u32 	%p3, %r16, %r3;
	@%p3 bra 	$L__BB1_7;
	add.s32 	%r4, %r7, -1;
	cvta.to.global.u64 	%rd5, %rd2;
	bra.uni 	$L__BB1_5;
$L__BB1_4:
	add.s32 	%r16, %r16, 1;
	setp.ge.u32 	%p5, %r16, %r3;
	@%p5 bra 	$L__BB1_7;
$L__BB1_5:
	mul.wide.u32 	%rd12, %r16, 4;
	add.s64 	%rd13, %rd5, %rd12;
	ld.global.u32 	%r13, [%rd13];
	mul.wide.u32 	%rd14, %r13, 4;
	add.s64 	%rd15, %rd1, %rd14;
	ld.global.u32 	%r14, [%rd15];
	setp.ne.s32 	%p4, %r14, %r4;
	@%p4 bra 	$L__BB1_4;
	st.global.u32 	[%rd4], %r7;
	cvta.to.global.u64 	%rd16, %rd6;
	mov.b32 	%r15, 1;
	st.global.u32 	[%rd16], %r15;
$L__BB1_7:
	ret;

}


// ===== COMPILED SASS (sm_100) =====

	.target	sm_100

	.elftype	@"ET_EXEC"


//--------------------- .note.nv.tkinfo           --------------------------
	.section	.note.nv.tkinfo,"",@"SHT_NOTE"
	.sectionflags	@"SHF_NOTE_NV_TKINFO"
	.tkinfo
        /*0018*/ 	.word	0x00000002
        /*0030*/ 	.string	""
        /*0030*/ 	.string	"ptxas"
        /*0030*/ 	.string	"Cuda compilation tools, release 13.0, V13.0.88"
        /*0030*/ 	.string	"Build cuda_13.0.r13.0/compiler.36424714_0"
        /*0030*/ 	.string	"-arch sm_100 -m 64 "



//--------------------- .note.nv.cuinfo           --------------------------
	.section	.note.nv.cuinfo,"",@"SHT_NOTE"
	.sectionflags	@"SHF_NOTE_NV_CUINFO"
        /*0018*/ 	.short	0x0002
        /*001a*/ 	.short	0x0064
        /*001c*/ 	.short	0x0082
	.zero		2


//--------------------- .nv.info                  --------------------------
	.section	.nv.info,"",@"SHT_CUDA_INFO"
	.align	4


	//----- nvinfo : EIATTR_REGCOUNT
	.align		4
        /*0000*/ 	.byte	0x04, 0x2f
        /*0002*/ 	.short	(.L_1 - .L_0)
	.align		4
.L_0:
        /*0004*/ 	.word	index@(_Z10bfs_kernel8CSRGraphPjS0_j)
        /*0008*/ 	.word	0x00000014


	//----- nvinfo : EIATTR_FRAME_SIZE
	.align		4
.L_1:
        /*000c*/ 	.byte	0x04, 0x11
        /*000e*/ 	.short	(.L_3 - .L_2)
	.align		4
.L_2:
        /*0010*/ 	.word	index@(_Z10bfs_kernel8CSRGraphPjS0_j)
        /*0014*/ 	.word	0x00000000


	//----- nvinfo : EIATTR_REGCOUNT
	.align		4
.L_3:
        /*0018*/ 	.byte	0x04, 0x2f
        /*001a*/ 	.short	(.L_5 - .L_4)
	.align		4
.L_4:
        /*001c*/ 	.word	index@(_Z11bfs_kernel_8CSCGraphPjS0_j)
        /*0020*/ 	.word	0x00000010


	//----- nvinfo : EIATTR_FRAME_SIZE
	.align		4
.L_5:
        /*0024*/ 	.byte	0x04, 0x11
        /*0026*/ 	.short	(.L_7 - .L_6)
	.align		4
.L_6:
        /*0028*/ 	.word	index@(_Z11bfs_kernel_8CSCGraphPjS0_j)
        /*002c*/ 	.word	0x00000000


	//----- nvinfo : EIATTR_MIN_STACK_SIZE
	.align		4
.L_7:
        /*0030*/ 	.byte	0x04, 0x12
        /*0032*/ 	.short	(.L_9 - .L_8)
	.align		4
.L_8:
        /*0034*/ 	.word	index@(_Z11bfs_kernel_8CSCGraphPjS0_j)
        /*0038*/ 	.word	0x00000000


	//----- nvinfo : EIATTR_MIN_STACK_SIZE
	.align		4
.L_9:
        /*003c*/ 	.byte	0x04, 0x12
        /*003e*/ 	.short	(.L_11 - .L_10)
	.align		4
.L_10:
        /*0040*/ 	.word	index@(_Z10bfs_kernel8CSRGraphPjS0_j)
        /*0044*/ 	.word	0x00000000
.L_11:


//--------------------- .nv.compat                --------------------------
	.section	.nv.compat,"",@"SHT_CUDA_COMPAT_INFO"
	.align	4
        /*0000*/ 	.byte	0x02, 0x09, 0x00, 0x00, 0x02, 0x02, 0x01, 0x00, 0x02, 0x05, 0x05, 0x00, 0x03, 0x07, 0x01, 0x01
        /*0010*/ 	.byte	0x02, 0x03, 0x00, 0x00, 0x02, 0x06, 0x01, 0x00, 0x04, 0x0b, 0x08, 0x00, 0x09, 0x00, 0x00, 0x00
        /*0020*/ 	.byte	0x00, 0x00, 0x00, 0x00


//--------------------- .nv.info._Z11bfs_kernel_8CSCGraphPjS0_j --------------------------
	.section	.nv.info._Z11bfs_kernel_8CSCGraphPjS0_j,"",@"SHT_CUDA_INFO"
	.sectionflags	@""
	.align	4


	//----- nvinfo : EIATTR_CUDA_API_VERSION
	.align		4
        /*0000*/ 	.byte	0x04, 0x37
        /*0002*/ 	.short	(.L_13 - .L_12)
.L_12:
        /*0004*/ 	.word	0x00000082


	//----- nvinfo : EIATTR_KPARAM_INFO
	.align		4
.L_13:
        /*0008*/ 	.byte	0x04, 0x17
        /*000a*/ 	.short	(.L_15 - .L_14)
.L_14:
        /*000c*/ 	.word	0x00000000
        /*0010*/ 	.short	0x0003
        /*0012*/ 	.short	0x0028
        /*0014*/ 	.byte	0x00, 0xf0, 0x11, 0x00


	//----- nvinfo : EIATTR_KPARAM_INFO
	.align		4
.L_15:
        /*0018*/ 	.byte	0x04, 0x17
        /*001a*/ 	.short	(.L_17 - .L_16)
.L_16:
        /*001c*/ 	.word	0x00000000
        /*0020*/ 	.short	0x0002
        /*0022*/ 	.short	0x0020
        /*0024*/ 	.byte	0x00, 0xf5, 0x21, 0x00


	//----- nvinfo : EIATTR_KPARAM_INFO
	.align		4
.L_17:
        /*0028*/ 	.byte	0x04, 0x17
        /*002a*/ 	.short	(.L_19 - .L_18)
.L_18:
        /*002c*/ 	.word	0x00000000
        /*0030*/ 	.short	0x0001
        /*0032*/ 	.short	0x0018
        /*0034*/ 	.byte	0x00, 0xf5, 0x21, 0x00


	//----- nvinfo : EIATTR_KPARAM_INFO
	.align		4
.L_19:
        /*0038*/ 	.byte	0x04, 0x17
        /*003a*/ 	.short	(.L_21 - .L_20)
.L_20:
        /*003c*/ 	.word	0x00000000
        /*0040*/ 	.short	0x0000
        /*0042*/ 	.short	0x0000
        /*0044*/ 	.byte	0x00, 0xf0, 0x61, 0x00


	//----- nvinfo : EIATTR_SPARSE_MMA_MASK
	.align		4
.L_21:
        /*0048*/ 	.byte	0x03, 0x50
        /*004a*/ 	.short	0x0000


	//----- nvinfo : EIATTR_MAXREG_COUNT
	.align		4
        /*004c*/ 	.byte	0x03, 0x1b
        /*004e*/ 	.short	0x00ff


	//----- nvinfo : EIATTR_MERCURY_ISA_VERSION
	.align		4
        /*0050*/ 	.byte	0x03, 0x5f
        /*0052*/ 	.short	0x0101


	//----- nvinfo : EIATTR_VRC_CTA_INIT_COUNT
	.align		4
        /*0054*/ 	.byte	0x02, 0x4a
	.zero		1
	.zero		1


	//----- nvinfo : EIATTR_EXIT_INSTR_OFFSETS
	.align		4
        /*0058*/ 	.byte	0x04, 0x1c
        /*005a*/ 	.short	(.L_23 - .L_22)


	//   ....[0]....
.L_22:
        /*005c*/ 	.word	0x00000070


	//   ....[1]....
        /*0060*/ 	.word	0x000000d0


	//   ....[2]....
        /*0064*/ 	.word	0x00000130


	//   ....[3]....
        /*0068*/ 	.word	0x00000220


	//   ....[4]....
        /*006c*/ 	.word	0x000002f0


	//----- nvinfo : EIATTR_CRS_STACK_SIZE
	.align		4
.L_23:
        /*0070*/ 	.byte	0x04, 0x1e
        /*0072*/ 	.short	(.L_25 - .L_24)
.L_24:
        /*0074*/ 	.word	0x00000000


	//----- nvinfo : EIATTR_CBANK_PARAM_SIZE
	.align		4
.L_25:
        /*0078*/ 	.byte	0x03, 0x19
        /*007a*/ 	.short	0x002c


	//----- nvinfo : EIATTR_PARAM_CBANK
	.align		4
        /*007c*/ 	.byte	0x04, 0x0a
        /*007e*/ 	.short	(.L_27 - .L_26)
	.align		4
.L_26:
        /*0080*/ 	.word	index@(.nv.constant0._Z11bfs_kernel_8CSCGraphPjS0_j)
        /*0084*/ 	.short	0x0380
        /*0086*/ 	.short	0x002c


	//----- nvinfo : EIATTR_SW_WAR
	.align		4
.L_27:
        /*0088*/ 	.byte	0x04, 0x36
        /*008a*/ 	.short	(.L_29 - .L_28)
.L_28:
        /*008c*/ 	.word	0x00000008
.L_29:


//--------------------- .nv.info._Z10bfs_kernel8CSRGraphPjS0_j --------------------------
	.section	.nv.info._Z10bfs_kernel8CSRGraphPjS0_j,"",@"SHT_CUDA_INFO"
	.sectionflags	@""
	.align	4


	//----- nvinfo : EIATTR_CUDA_API_VERSION
	.align		4
        /*0000*/ 	.byte	0x04, 0x37
        /*0002*/ 	.short	(.L_31 - .L_30)
.L_30:
        /*0004*/ 	.word	0x00000082


	//----- nvinfo : EIATTR_KPARAM_INFO
	.align		4
.L_31:
        /*0008*/ 	.byte	0x04, 0x17
        /*000a*/ 	.short	(.L_33 - .L_32)
.L_32:
        /*000c*/ 	.word	0x00000000
        /*0010*/ 	.short	0x0003
        /*0012*/ 	.short	0x0028
        /*0014*/ 	.byte	0x00, 0xf0, 0x11, 0x00


	//----- nvinfo : EIATTR_KPARAM_INFO
	.align		4
.L_33:
        /*0018*/ 	.byte	0x04, 0x17
        /*001a*/ 	.short	(.L_35 - .L_34)
.L_34:
        /*001c*/ 	.word	0x00000000
        /*0020*/ 	.short	0x0002
        /*0022*/ 	.short	0x0020
        /*0024*/ 	.byte	0x00, 0xf5, 0x21, 0x00


	//----- nvinfo : EIATTR_KPARAM_INFO
	.align		4
.L_35:
        /*0028*/ 	.byte	0x04, 0x17
        /*002a*/ 	.short	(.L_37 - .L_36)
.L_36:
        /*002c*/ 	.word	0x00000000
        /*0030*/ 	.short	0x0001
        /*0032*/ 	.short	0x0018
        /*0034*/ 	.byte	0x00, 0xf5, 0x21, 0x00


	//----- nvinfo : EIATTR_KPARAM_INFO
	.align		4
.L_37:
        /*0038*/ 	.byte	0x04, 0x17
        /*003a*/ 	.short	(.L_39 - .L_38)
.L_38:
        /*003c*/ 	.word	0x00000000
        /*0040*/ 	.short	0x0000
        /*0042*/ 	.short	0x0000
        /*0044*/ 	.byte	0x00, 0xf0, 0x61, 0x00


	//----- nvinfo : EIATTR_SPARSE_MMA_MASK
	.align		4
.L_39:
        /*0048*/ 	.byte	0x03, 0x50
        /*004a*/ 	.short	0x0000


	//----- nvinfo : EIATTR_MAXREG_COUNT
	.align		4
        /*004c*/ 	.byte	0x03, 0x1b
        /*004e*/ 	.short	0x00ff


	//----- nvinfo : EIATTR_MERCURY_ISA_VERSION
	.align		4
        /*0050*/ 	.byte	0x03, 0x5f
        /*0052*/ 	.short	0x0101


	//----- nvinfo : EIATTR_VRC_CTA_INIT_COUNT
	.align		4
        /*0054*/ 	.byte	0x02, 0x4a
	.zero		1
	.zero		1


	//----- nvinfo : EIATTR_EXIT_INSTR_OFFSETS
	.align		4
        /*0058*/ 	.byte	0x04, 0x1c
        /*005a*/ 	.short	(.L_41 - .L_40)


	//   ....[0]....
.L_40:
        /*005c*/ 	.word	0x00000070


	//   ....[1]....
        /*0060*/ 	.word	0x000000f0


	//   ....[2]....
        /*0064*/ 	.word	0x00000150


	//   ....[3]....
        /*0068*/ 	.word	0x000002a0


	//----- nvinfo : EIATTR_CRS_STACK_SIZE
	.align		4
.L_41:
        /*006c*/ 	.byte	0x04, 0x1e
        /*006e*/ 	.short	(.L_43 - .L_42)
.L_42:
        /*0070*/ 	.word	0x00000000


	//----- nvinfo : EIATTR_CBANK_PARAM_SIZE
	.align		4
.L_43:
        /*0074*/ 	.byte	0x03, 0x19
        /*0076*/ 	.short	0x002c


	//----- nvinfo : EIATTR_PARAM_CBANK
	.align		4
        /*0078*/ 	.byte	0x04, 0x0a
        /*007a*/ 	.short	(.L_45 - .L_44)
	.align		4
.L_44:
        /*007c*/ 	.word	index@(.nv.constant0._Z10bfs_kernel8CSRGraphPjS0_j)
        /*0080*/ 	.short	0x0380
        /*0082*/ 	.short	0x002c


	//----- nvinfo : EIATTR_SW_WAR
	.align		4
.L_45:
        /*0084*/ 	.byte	0x04, 0x36
        /*0086*/ 	.short	(.L_47 - .L_46)
.L_46:
        /*0088*/ 	.word	0x00000008
.L_47:


//--------------------- .nv.callgraph             --------------------------
	.section	.nv.callgraph,"",@"SHT_CUDA_CALLGRAPH"
	.align	4
	.sectionentsize	8
	.align		4
        /*0000*/ 	.word	0x00000000
	.align		4
        /*0004*/ 	.word	0xffffffff
	.align		4
        /*0008*/ 	.word	0x00000000
	.align		4
        /*000c*/ 	.word	0xfffffffe
	.align		4
        /*0010*/ 	.word	0x00000000
	.align		4
        /*0014*/ 	.word	0xfffffffd
	.align		4
        /*0018*/ 	.word	0x00000000
	.align		4
        /*001c*/ 	.word	0xfffffffc


//--------------------- .text._Z11bfs_kernel_8CSCGraphPjS0_j --------------------------
	.section	.text._Z11bfs_kernel_8CSCGraphPjS0_j,"ax",@progbits
	.align	128
        .global         _Z11bfs_kernel_8CSCGraphPjS0_j
        .type           _Z11bfs_kernel_8CSCGraphPjS0_j,@function
        .size           _Z11bfs_kernel_8CSCGraphPjS0_j,(.L_x_8 - _Z11bfs_kernel_8CSCGraphPjS0_j)
        .other          _Z11bfs_kernel_8CSCGraphPjS0_j,@"STO_CUDA_ENTRY STV_DEFAULT"
_Z11bfs_kernel_8CSCGraphPjS0_j:
.text._Z11bfs_kernel_8CSCGraphPjS0_j:
[----:B------:R-:W-:Y:S01]  /*0000*/  LDC R1, c[0x0][0x37c] ;  /* 0x0000df00ff017b82 */ /* 0x000fe20000000800 */
[----:B------:R-:W0:Y:S07]  /*0010*/  S2R R0, SR_TID.X ;  /* 0x0000000000007919 */ /* 0x000e2e0000002100 */
[----:B------:R-:W0:Y:S01]  /*0020*/  S2UR UR4, SR_CTAID.X ;  /* 0x00000000000479c3 */ /* 0x000e220000002500 */
[----:B------:R-:W1:Y:S07]  /*0030*/  LDCU UR5, c[0x0][0x380] ;  /* 0x00007000ff0577ac */ /* 0x000e6e0008000800 */
[----:B------:R-:W0:Y:S02]  /*0040*/  LDC R9, c[0x0][0x360] ;  /* 0x0000d800ff097b82 */ /* 0x000e240000000800 */
[----:B0-----:R-:W-:-:S05]  /*0050*/  IMAD R9, R9, UR4, R0 ;  /* 0x0000000409097c24 */ /* 0x001fca000f8e0200 */
[----:B-1----:R-:W-:-:S13]  /*0060*/  ISETP.GE.U32.AND P0, PT, R9, UR5, PT ;  /* 0x0000000509007c0c */ /* 0x002fda000bf06070 */
[----:B------:R-:W-:Y:S05]  /*0070*/  @P0 EXIT ;  /* 0x000000000000094d */ /* 0x000fea0003800000 */
[----:B------:R-:W0:Y:S01]  /*0080*/  LDC.64 R6, c[0x0][0x398] ;  /* 0x0000e600ff067b82 */ /* 0x000e220000000a00 */
[----:B------:R-:W1:Y:S01]  /*0090*/  LDCU.64 UR6, c[0x0][0x358] ;  /* 0x00006b00ff0677ac */ /* 0x000e620008000a00 */
[----:B0-----:R-:W-:-:S05]  /*00a0*/  IMAD.WIDE.U32 R2, R9, 0x4, R6 ;  /* 0x0000000409027825 */ /* 0x001fca00078e0006 */
[----:B-1----:R-:W2:Y:S02]  /*00b0*/  LDG.E R0, desc[UR6][R2.64] ;  /* 0x0000000602007981 */ /* 0x002ea4000c1e1900 */
[----:B--2---:R-:W-:-:S13]  /*00c0*/  ISETP.NE.AND P0, PT, R0, -0x1, PT ;  /* 0xffffffff0000780c */ /* 0x004fda0003f05270 */
[----:B------:R-:W-:Y:S05]  /*00d0*/  @P0 EXIT ;  /* 0x000000000000094d */ /* 0x000fea0003800000 */
[----:B------:R-:W0:Y:S02]  /*00e0*/  LDC.64 R4, c[0x0][0x390] ;  /* 0x0000e400ff047b82 */ /* 0x000e240000000a00 */
[----:B0-----:R-:W-:-:S05]  /*00f0*/  IMAD.WIDE.U32 R4, R9, 0x4, R4 ;  /* 0x0000000409047825 */ /* 0x001fca00078e0004 */
[----:B------:R-:W2:Y:S04]  /*0100*/  LDG.E R0, desc[UR6][R4.64] ;  /* 0x0000000604007981 */ /* 0x000ea8000c1e1900 */
[----:B------:R-:W2:Y:S02]  /*0110*/  LDG.E R13, desc[UR6][R4.64+0x4] ;  /* 0x00000406040d7981 */ /* 0x000ea4000c1e1900 */
[----:B--2---:R-:W-:-:S13]  /*0120*/  ISETP.GE.U32.AND P0, PT, R0, R13, PT ;  /* 0x0000000d0000720c */ /* 0x004fda0003f06070 */
[----:B------:R-:W-:Y:S05]  /*0130*/  @P0 EXIT ;  /* 0x000000000000094d */ /* 0x000fea0003800000 */
[----:B------:R-:W0:Y:S01]  /*0140*/  LDC.64 R4, c[0x0][0x388] ;  /* 0x0000e200ff047b82 */ /* 0x000e220000000a00 */
[----:B------:R-:W1:Y:S07]  /*0150*/  LDCU UR4, c[0x0][0x3a8] ;  /* 0x00007500ff0477ac */ /* 0x000e6e0008000800 */
[----:B------:R-:W2:Y:S08]  /*0160*/  LDC.64 R8, c[0x0][0x388] ;  /* 0x0000e200ff087b82 */ /* 0x000eb00000000a00 */
[----:B------:R-:W3:Y:S01]  /*0170*/  LDC.64 R10, c[0x0][0x398] ;  /* 0x0000e600ff0a7b82 */ /* 0x000ee20000000a00 */
[----:B0-----:R-:W-:-:S06]  /*0180*/  IMAD.WIDE.U32 R4, R0, 0x4, R4 ;  /* 0x0000000400047825 */ /* 0x001fcc00078e0004 */
[----:B------:R-:W4:Y:S02]  /*0190*/  LDG.E R5, desc[UR6][R4.64] ;  /* 0x0000000604057981 */ /* 0x000f24000c1e1900 */
[----:B----4-:R-:W-:-:S06]  /*01a0*/  IMAD.WIDE.U32 R6, R5, 0x4, R6 ;  /* 0x0000000405067825 */ /* 0x010fcc00078e0006 */
[----:B------:R-:W4:Y:S01]  /*01b0*/  LDG.E R6, desc[UR6][R6.64] ;  /* 0x0000000606067981 */ /* 0x000f22000c1e1900 */
[----:B-1----:R-:W-:Y:S01]  /*01c0*/  UIADD3 UR4, UPT, UPT, UR4, -0x1, URZ ;  /* 0xffffffff04047890 */ /* 0x002fe2000fffe0ff */
[----:B------:R-:W-:Y:S05]  /*01d0*/  BSSY.RECONVERGENT B0, `(.L_x_0) ;  /* 0x000000c000007945 */ /* 0x000fea0003800200 */
[----:B----4-:R-:W-:-:S13]  /*01e0*/  ISETP.NE.AND P0, PT, R6, UR4, PT ;  /* 0x0000000406007c0c */ /* 0x010fda000bf05270 */
[----:B--23--:R-:W-:Y:S05]  /*01f0*/  @!P0 BRA `(.L_x_1) ;  /* 0x0000000000248947 */ /* 0x00cfea0003800000 */
.L_x_2:
[----:B------:R-:W-:-:S04]  /*0200*/  IADD3 R0, PT, PT, R0, 0x1, RZ ;  /* 0x0000000100007810 */ /* 0x000fc80007ffe0ff */
[----:B------:R-:W-:-:S13]  /*0210*/  ISETP.GE.U32.AND P0, PT, R0, R13, PT ;  /* 0x0000000d0000720c */ /* 0x000fda0003f06070 */
[----:B------:R-:W-:Y:S05]  /*0220*/  @P0 EXIT ;  /* 0x000000000000094d */ /* 0x000fea0003800000 */
[----:B------:R-:W-:-:S05]  /*0230*/  IMAD.WIDE.U32 R6, R0, 0x4, R8 ;  /* 0x0000000400067825 */ /* 0x000fca00078e0008 */
[----:B------:R-:W2:Y:S02]  /*0240*/  LDG.E R5, desc[UR6][R6.64] ;  /* 0x0000000606057981 */ /* 0x000ea4000c1e1900 */
[----:B--2---:R-:W-:-:S06]  /*0250*/  IMAD.WIDE.U32 R4, R5, 0x4, R10 ;  /* 0x0000000405047825 */ /* 0x004fcc00078e000a */
[----:B------:R-:W2:Y:S02]  /*0260*/  LDG.E R4, desc[UR6][R4.64] ;  /* 0x0000000604047981 */ /* 0x000ea4000c1e1900 */
[----:B--2---:R-:W-:-:S13]  /*0270*/  ISETP.NE.AND P0, PT, R4, UR4, PT ;  /* 0x0000000404007c0c */ /* 0x004fda000bf05270 */
[----:B------:R-:W-:Y:S05]  /*0280*/  @P0 BRA `(.L_x_2) ;  /* 0xfffffffc00dc0947 */ /* 0x000fea000383ffff */
.L_x_1:
[----:B------:R-:W-:Y:S05]  /*0290*/  BSYNC.RECONVERGENT B0 ;  /* 0x0000000000007941 */ /* 0x000fea0003800200 */
.L_x_0:
[----:B------:R-:W0:Y:S01]  /*02a0*/  LDC R9, c[0x0][0x3a8] ;  /* 0x0000ea00ff097b82 */ /* 0x000e220000000800 */
[----:B------:R-:W-:-:S07]  /*02b0*/  HFMA2 R7, -RZ, RZ, 0, 5.9604644775390625e-08 ;  /* 0x00000001ff077431 */ /* 0x000fce00000001ff */
[----:B------:R-:W1:Y:S01]  /*02c0*/  LDC.64 R4, c[0x0][0x3a0] ;  /* 0x0000e800ff047b82 */ /* 0x000e620000000a00 */
[----:B0-----:R-:W-:Y:S04]  /*02d0*/  STG.E desc[UR6][R2.64], R9 ;  /* 0x0000000902007986 */ /* 0x001fe8000c101906 */
[----:B-1----:R-:W-:Y:S01]  /*02e0*/  STG.E desc[UR6][R4.64], R7 ;  /* 0x0000000704007986 */ /* 0x002fe2000c101906 */
[----:B------:R-:W-:Y:S05]  /*02f0*/  EXIT ;  /* 0x000000000000794d */ /* 0x000fea0003800000 */
.L_x_3:
[----:B------:R-:W-:-:S00]  /*0300*/  BRA `(.L_x_3) ;  /* 0xfffffffc00fc7947 */ /* 0x000fc0000383ffff */
[----:B------:R-:W-:-:S00]  /*0310*/  NOP ;  /* 0x0000000000007918 */ /* 0x000fc00000000000 */
        /* <DEDUP_REMOVED lines=14> */
.L_x_8:


//--------------------- .text._Z10bfs_kernel8CSRGraphPjS0_j --------------------------
	.section	.text._Z10bfs_kernel8CSRGraphPjS0_j,"ax",@progbits
	.align	128
        .global         _Z10bfs_kernel8CSRGraphPjS0_j
        .type           _Z10bfs_kernel8CSRGraphPjS0_j,@function
        .size           _Z10bfs_kernel8CSRGraphPjS0_j,(.L_x_9 - _Z10bfs_kernel8CSRGraphPjS0_j)
        .other          _Z10bfs_kernel8CSRGraphPjS0_j,@"STO_CUDA_ENTRY STV_DEFAULT"
_Z10bfs_kernel8CSRGraphPjS0_j:
.text._Z10bfs_kernel8CSRGraphPjS0_j:
        /* <DEDUP_REMOVED lines=10> */
[----:B------:R-:W2:Y:S01]  /*00a0*/  LDCU UR4, c[0x0][0x3a8] ;  /* 0x00007500ff0477ac */ /* 0x000ea20008000800 */
[----:B0-----:R-:W-:-:S06]  /*00b0*/  IMAD.WIDE.U32 R2, R5, 0x4, R2 ;  /* 0x0000000405027825 */ /* 0x001fcc00078e0002 */
[----:B-1----:R-:W3:Y:S01]  /*00c0*/  LDG.E R2, desc[UR6][R2.64] ;  /* 0x0000000602027981 */ /* 0x002ee2000c1e1900 */
[----:B--2---:R-:W-:-:S06]  /*00d0*/  UIADD3 UR4, UPT, UPT, UR4, -0x1, URZ ;  /* 0xffffffff04047890 */ /* 0x004fcc000fffe0ff */
[----:B---3--:R-:W-:-:S13]  /*00e0*/  ISETP.NE.AND P0, PT, R2, UR4, PT ;  /* 0x0000000402007c0c */ /* 0x008fda000bf05270 */
[----:B------:R-:W-:Y:S05]  /*00f0*/  @P0 EXIT ;  /* 0x000000000000094d */ /* 0x000fea0003800000 */
[----:B------:R-:W0:Y:S02]  /*0100*/  LDC.64 R2, c[0x0][0x388] ;  /* 0x0000e200ff027b82 */ /* 0x000e240000000a00 */
[----:B0-----:R-:W-:-:S05]  /*0110*/  IMAD.WIDE.U32 R2, R5, 0x4, R2 ;  /* 0x0000000405027825 */ /* 0x001fca00078e0002 */
[----:B------:R-:W2:Y:S04]  /*0120*/  LDG.E R0, desc[UR6][R2.64] ;  /* 0x0000000602007981 */ /* 0x000ea8000c1e1900 */
[----:B------:R-:W2:Y:S02]  /*0130*/  LDG.E R5, desc[UR6][R2.64+0x4] ;  /* 0x0000040602057981 */ /* 0x000ea4000c1e1900 */
[----:B--2---:R-:W-:-:S13]  /*0140*/  ISETP.GE.U32.AND P0, PT, R0, R5, PT ;  /* 0x000000050000720c */ /* 0x004fda0003f06070 */
[----:B------:R-:W-:Y:S05]  /*0150*/  @P0 EXIT ;  /* 0x000000000000094d */ /* 0x000fea0003800000 */
[----:B------:R-:W0:Y:S01]  /*0160*/  LDC R17, c[0x0][0x3a8] ;  /* 0x0000ea00ff117b82 */ /* 0x000e220000000800 */
[----:B------:R-:W-:-:S07]  /*0170*/  MOV R13, R5 ;  /* 0x00000005000d7202 */ /* 0x000fce0000000f00 */
[----:B------:R-:W1:Y:S08]  /*0180*/  LDC.64 R6, c[0x0][0x390] ;  /* 0x0000e400ff067b82 */ /* 0x000e700000000a00 */
[----:B------:R-:W2:Y:S02]  /*0190*/  LDC.64 R10, c[0x0][0x398] ;  /* 0x0000e600ff0a7b82 */ /* 0x000ea40000000a00 */
.L_x_6:
[----:B-12---:R-:W-:-:S06]  /*01a0*/  IMAD.WIDE.U32 R4, R0, 0x4, R6 ;  /* 0x0000000400047825 */ /* 0x006fcc00078e0006 */
[----:B------:R-:W2:Y:S02]  /*01b0*/  LDG.E R5, desc[UR6][R4.64] ;  /* 0x0000000604057981 */ /* 0x000ea4000c1e1900 */
[----:B--2---:R-:W-:-:S05]  /*01c0*/  IMAD.WIDE.U32 R8, R5, 0x4, R10 ;  /* 0x0000000405087825 */ /* 0x004fca00078e000a */
[----:B------:R-:W2:Y:S01]  /*01d0*/  LDG.E R12, desc[UR6][R8.64] ;  /* 0x00000006080c7981 */ /* 0x000ea2000c1e1900 */
[----:B------:R-:W-:Y:S01]  /*01e0*/  BSSY.RECONVERGENT B0, `(.L_x_4) ;  /* 0x0000009000007945 */ /* 0x000fe20003800200 */
[----:B------:R-:W-:Y:S02]  /*01f0*/  IADD3 R0, PT, PT, R0, 0x1, RZ ;  /* 0x0000000100007810 */ /* 0x000fe40007ffe0ff */
[----:B--2---:R-:W-:-:S13]  /*0200*/  ISETP.NE.AND P0, PT, R12, -0x1, PT ;  /* 0xffffffff0c00780c */ /* 0x004fda0003f05270 */
[----:B------:R-:W-:Y:S05]  /*0210*/  @P0 BRA `(.L_x_5) ;  /* 0x0000000000140947 */ /* 0x000fea0003800000 */
[----:B------:R-:W1:Y:S01]  /*0220*/  LDC.64 R4, c[0x0][0x3a0] ;  /* 0x0000e800ff047b82 */ /* 0x000e620000000a00 */
[----:B------:R-:W-:Y:S01]  /*0230*/  HFMA2 R15, -RZ, RZ, 0, 5.9604644775390625e-08 ;  /* 0x00000001ff0f7431 */ /* 0x000fe200000001ff */
[----:B0-----:R2:W-:Y:S04]  /*0240*/  STG.E desc[UR6][R8.64], R17 ;  /* 0x0000001108007986 */ /* 0x0015e8000c101906 */
[----:B-1----:R2:W-:Y:S04]  /*0250*/  STG.E desc[UR6][R4.64], R15 ;  /* 0x0000000f04007986 */ /* 0x0025e8000c101906 */
[----:B------:R2:W5:Y:S02]  /*0260*/  LDG.E R13, desc[UR6][R2.64+0x4] ;  /* 0x00000406020d7981 */ /* 0x000564000c1e1900 */
.L_x_5:
[----:B------:R-:W-:Y:S05]  /*0270*/  BSYNC.RECONVERGENT B0 ;  /* 0x0000000000007941 */ /* 0x000fea0003800200 */
.L_x_4:
[----:B-----5:R-:W-:-:S13]  /*0280*/  ISETP.GE.U32.AND P0, PT, R0, R13, PT ;  /* 0x0000000d0000720c */ /* 0x020fda0003f06070 */
[----:B------:R-:W-:Y:S05]  /*0290*/  @!P0 BRA `(.L_x_6) ;  /* 0xfffffffc00c08947 */ /* 0x000fea000383ffff */
[----:B------:R-:W-:Y:S05]  /*02a0*/  EXIT ;  /* 0x000000000000794d */ /* 0x000fea0003800000 */
.L_x_7:
        /* <DEDUP_REMOVED lines=13> */
.L_x_9:


//--------------------- .nv.shared.reserved.0     --------------------------
	.section	.nv.shared.reserved.0,"aw",@nobits
	.weak		__nv_reservedSMEM_offset_0_alias
	.size		__nv_reservedSMEM_offset_0_alias, 0, 64
	.other		__nv_reservedSMEM_offset_0_alias,@"STO_CUDA_RESERVED_SHARED STV_DEFAULT"
__nv_reservedSMEM_offset_0_alias:
	.zero		0
	.zero		64


//--------------------- .nv.constant0._Z11bfs_kernel_8CSCGraphPjS0_j --------------------------
	.section	.nv.constant0._Z11bfs_kernel_8CSCGraphPjS0_j,"a",@progbits
	.sectionflags	@""
	.align	4
.nv.constant0._Z11bfs_kernel_8CSCGraphPjS0_j:
	.zero		940


//--------------------- .nv.constant0._Z10bfs_kernel8CSRGraphPjS0_j --------------------------
	.section	.nv.constant0._Z10bfs_kernel8CSRGraphPjS0_j,"a",@progbits
	.sectionflags	@""
	.align	4
.nv.constant0._Z10bfs_kernel8CSRGraphPjS0_j:
	.zero		940


//--------------------- SYMBOLS --------------------------

	.type		.nv.reservedSmem.offset0,@object
	.size		.nv.reservedSmem.offset0,0x4
